	.headerflags	@"EF_CUDA_TEXMODE_UNIFIED EF_CUDA_64BIT_ADDRESS EF_CUDA_ACCELERATORS EF_CUDA_SM90 EF_CUDA_VIRTUAL_SM(EF_CUDA_SM90)"
	.elftype	@"ET_EXEC"


//--------------------- .nv.info                  --------------------------
	.section	.nv.info,"",@"SHT_CUDA_INFO"
	.align	4


	//----- nvinfo : EIATTR_REGCOUNT
	.align		4
        /*0000*/ 	.byte	0x04, 0x2f
        /*0002*/ 	.short	(.L_3 - .L_2)
	.align		4
.L_2:
        /*0004*/ 	.word	index@(triton_poi_fused__native_batch_norm_legit_no_training_add_native_batch_norm_backward_relu_14)
        /*0008*/ 	.word	0x0000002e


	//----- nvinfo : EIATTR_MIN_STACK_SIZE
	.align		4
.L_3:
        /*000c*/ 	.byte	0x04, 0x12
        /*000e*/ 	.short	(.L_5 - .L_4)
	.align		4
.L_4:
        /*0010*/ 	.word	index@(triton_poi_fused__native_batch_norm_legit_no_training_add_native_batch_norm_backward_relu_14)
        /*0014*/ 	.word	0x00000000


	//----- nvinfo : EIATTR_FRAME_SIZE
	.align		4
.L_5:
        /*0018*/ 	.byte	0x04, 0x11
        /*001a*/ 	.short	(.L_7 - .L_6)
	.align		4
.L_6:
        /*001c*/ 	.word	index@(triton_poi_fused__native_batch_norm_legit_no_training_add_native_batch_norm_backward_relu_14)
        /*0020*/ 	.word	0x00000000


	//----- nvinfo : EIATTR_MIN_STACK_SIZE
	.align		4
.L_7:
        /*0024*/ 	.byte	0x04, 0x12
        /*0026*/ 	.short	(.L_9 - .L_8)
	.align		4
.L_8:
        /*0028*/ 	.word	index@(triton_poi_fused__native_batch_norm_legit_no_training_add_native_batch_norm_backward_relu_14)
        /*002c*/ 	.word	0x00000000
.L_9:


//--------------------- .nv.info.triton_poi_fused__native_batch_norm_legit_no_training_add_native_batch_norm_backward_relu_14 --------------------------
	.section	.nv.info.triton_poi_fused__native_batch_norm_legit_no_training_add_native_batch_norm_backward_relu_14,"",@"SHT_CUDA_INFO"
	.sectionflags	@""
	.align	4


	//----- nvinfo : EIATTR_CUDA_API_VERSION
	.align		4
        /*0000*/ 	.byte	0x04, 0x37
        /*0002*/ 	.short	(.L_11 - .L_10)
.L_10:
        /*0004*/ 	.word	0x0000007c


	//----- nvinfo : EIATTR_KPARAM_INFO
	.align		4
.L_11:
        /*0008*/ 	.byte	0x04, 0x17
        /*000a*/ 	.short	(.L_13 - .L_12)
.L_12:
        /*000c*/ 	.word	0x00000000
        /*0010*/ 	.short	0x000b
        /*0012*/ 	.short	0x0058
        /*0014*/ 	.byte	0x00, 0xf0, 0x11, 0x00


	//----- nvinfo : EIATTR_KPARAM_INFO
	.align		4
.L_13:
        /*0018*/ 	.byte	0x04, 0x17
        /*001a*/ 	.short	(.L_15 - .L_14)
.L_14:
        /*001c*/ 	.word	0x00000000
        /*0020*/ 	.short	0x000a
        /*0022*/ 	.short	0x0050
        /*0024*/ 	.byte	0x00, 0xf4, 0x21, 0x00


	//----- nvinfo : EIATTR_KPARAM_INFO
	.align		4
.L_15:
        /*0028*/ 	.byte	0x04, 0x17
        /*002a*/ 	.short	(.L_17 - .L_16)
.L_16:
        /*002c*/ 	.word	0x00000000
        /*0030*/ 	.short	0x0009
        /*0032*/ 	.short	0x0048
        /*0034*/ 	.byte	0x00, 0xf4, 0x21, 0x00


	//----- nvinfo : EIATTR_KPARAM_INFO
	.align		4
.L_17:
        /*0038*/ 	.byte	0x04, 0x17
        /*003a*/ 	.short	(.L_19 - .L_18)
.L_18:
        /*003c*/ 	.word	0x00000000
        /*0040*/ 	.short	0x0008
        /*0042*/ 	.short	0x0040
        /*0044*/ 	.byte	0x00, 0xf4, 0x21, 0x00


	//----- nvinfo : EIATTR_KPARAM_INFO
	.align		4
.L_19:
        /*0048*/ 	.byte	0x04, 0x17
        /*004a*/ 	.short	(.L_21 - .L_20)
.L_20:
        /*004c*/ 	.word	0x00000000
        /*0050*/ 	.short	0x0007
        /*0052*/ 	.short	0x0038
        /*0054*/ 	.byte	0x00, 0xf4, 0x21, 0x00


	//----- nvinfo : EIATTR_KPARAM_INFO
	.align		4
.L_21:
        /*0058*/ 	.byte	0x04, 0x17
        /*005a*/ 	.short	(.L_23 - .L_22)
.L_22:
        /*005c*/ 	.word	0x00000000
        /*0060*/ 	.short	0x0006
        /*0062*/ 	.short	0x0030
        /*0064*/ 	.byte	0x00, 0xf4, 0x21, 0x00


	//----- nvinfo : EIATTR_KPARAM_INFO
	.align		4
.L_23:
        /*0068*/ 	.byte	0x04, 0x17
        /*006a*/ 	.short	(.L_25 - .L_24)
.L_24:
        /*006c*/ 	.word	0x00000000
        /*0070*/ 	.short	0x0005
        /*0072*/ 	.short	0x0028
        /*0074*/ 	.byte	0x00, 0xf4, 0x21, 0x00


	//----- nvinfo : EIATTR_KPARAM_INFO
	.align		4
.L_25:
        /*0078*/ 	.byte	0x04, 0x17
        /*007a*/ 	.short	(.L_27 - .L_26)
.L_26:
        /*007c*/ 	.word	0x00000000
        /*0080*/ 	.short	0x0004
        /*0082*/ 	.short	0x0020
        /*0084*/ 	.byte	0x00, 0xf4, 0x21, 0x00


	//----- nvinfo : EIATTR_KPARAM_INFO
	.align		4
.L_27:
        /*0088*/ 	.byte	0x04, 0x17
        /*008a*/ 	.short	(.L_29 - .L_28)
.L_28:
        /*008c*/ 	.word	0x00000000
        /*0090*/ 	.short	0x0003
        /*0092*/ 	.short	0x0018
        /*0094*/ 	.byte	0x00, 0xf4, 0x21, 0x00


	//----- nvinfo : EIATTR_KPARAM_INFO
	.align		4
.L_29:
        /*0098*/ 	.byte	0x04, 0x17
        /*009a*/ 	.short	(.L_31 - .L_30)
.L_30:
        /*009c*/ 	.word	0x00000000
        /*00a0*/ 	.short	0x0002
        /*00a2*/ 	.short	0x0010
        /*00a4*/ 	.byte	0x00, 0xf4, 0x21, 0x00


	//----- nvinfo : EIATTR_KPARAM_INFO
	.align		4
.L_31:
        /*00a8*/ 	.byte	0x04, 0x17
        /*00aa*/ 	.short	(.L_33 - .L_32)
.L_32:
        /*00ac*/ 	.word	0x00000000
        /*00b0*/ 	.short	0x0001
        /*00b2*/ 	.short	0x0008
        /*00b4*/ 	.byte	0x00, 0xf4, 0x21, 0x00


	//----- nvinfo : EIATTR_KPARAM_INFO
	.align		4
.L_33:
        /*00b8*/ 	.byte	0x04, 0x17
        /*00ba*/ 	.short	(.L_35 - .L_34)
.L_34:
        /*00bc*/ 	.word	0x00000000
        /*00c0*/ 	.short	0x0000
        /*00c2*/ 	.short	0x0000
        /*00c4*/ 	.byte	0x00, 0xf4, 0x21, 0x00


	//----- nvinfo : EIATTR_SPARSE_MMA_MASK
	.align		4
.L_35:
        /*00c8*/ 	.byte	0x03, 0x50
        /*00ca*/ 	.short	0x0000


	//----- nvinfo : EIATTR_MAXREG_COUNT
	.align		4
        /*00cc*/ 	.byte	0x03, 0x1b
        /*00ce*/ 	.short	0x00ff


	//----- nvinfo : EIATTR_EXIT_INSTR_OFFSETS
	.align		4
        /*00d0*/ 	.byte	0x04, 0x1c
        /*00d2*/ 	.short	(.L_37 - .L_36)


	//   ....[0]....
.L_36:
        /*00d4*/ 	.word	0x000009c0


	//----- nvinfo : EIATTR_REQNTID
	.align		4
.L_37:
        /*00d8*/ 	.byte	0x04, 0x10
        /*00da*/ 	.short	(.L_39 - .L_38)
.L_38:
        /*00dc*/ 	.word	0x00000080
        /*00e0*/ 	.word	0x00000001
        /*00e4*/ 	.word	0x00000001


	//----- nvinfo : EIATTR_CBANK_PARAM_SIZE
	.align		4
.L_39:
        /*00e8*/ 	.byte	0x03, 0x19
        /*00ea*/ 	.short	0x005c


	//----- nvinfo : EIATTR_PARAM_CBANK
	.align		4
        /*00ec*/ 	.byte	0x04, 0x0a
        /*00ee*/ 	.short	(.L_41 - .L_40)
	.align		4
.L_40:
        /*00f0*/ 	.word	index@(.nv.constant0.triton_poi_fused__native_batch_norm_legit_no_training_add_native_batch_norm_backward_relu_14)
        /*00f4*/ 	.short	0x0210
        /*00f6*/ 	.short	0x005c


	//----- nvinfo : EIATTR_SW_WAR
	.align		4
.L_41:
        /*00f8*/ 	.byte	0x04, 0x36
        /*00fa*/ 	.short	(.L_43 - .L_42)
.L_42:
        /*00fc*/ 	.word	0x00000008
.L_43:


//--------------------- .nv.callgraph             --------------------------
	.section	.nv.callgraph,"",@"SHT_CUDA_CALLGRAPH"
	.align	4
	.sectionentsize	8
	.align		4
        /*0000*/ 	.word	0x00000000
	.align		4
        /*0004*/ 	.word	0xffffffff
	.align		4
        /*0008*/ 	.word	0x00000000
	.align		4
        /*000c*/ 	.word	0xfffffffe
	.align		4
        /*0010*/ 	.word	0x00000000
	.align		4
        /*0014*/ 	.word	0xfffffffd
	.align		4
        /*0018*/ 	.word	0x00000000
	.align		4
        /*001c*/ 	.word	0xfffffffc


//--------------------- .nv.constant4             --------------------------
	.section	.nv.constant4,"a",@progbits
	.align	8
	.align		8
.nv.constant4:
        /*0000*/ 	.dword	_$_str
	.align		8
        /*0008*/ 	.dword	_$_str_$_2


//--------------------- .text.triton_poi_fused__native_batch_norm_legit_no_training_add_native_batch_norm_backward_relu_14 --------------------------
	.section	.text.triton_poi_fused__native_batch_norm_legit_no_training_add_native_batch_norm_backward_relu_14,"ax",@progbits
	.align	128
        .global         triton_poi_fused__native_batch_norm_legit_no_training_add_native_batch_norm_backward_relu_14
        .type           triton_poi_fused__native_batch_norm_legit_no_training_add_native_batch_norm_backward_relu_14,@function
        .size           triton_poi_fused__native_batch_norm_legit_no_training_add_native_batch_norm_backward_relu_14,(.L_x_1 - triton_poi_fused__native_batch_norm_legit_no_training_add_native_batch_norm_backward_relu_14)
        .other          triton_poi_fused__native_batch_norm_legit_no_training_add_native_batch_norm_backward_relu_14,@"STO_CUDA_ENTRY STV_DEFAULT"
triton_poi_fused__native_batch_norm_legit_no_training_add_native_batch_norm_backward_relu_14:
.text.triton_poi_fused__native_batch_norm_legit_no_training_add_native_batch_norm_backward_relu_14:
[----:B------:R-:W-:Y:S01]  /*0000*/  LDC R1, c[0x0][0x28] ;  /* 0x00000a00ff017b82 */ /* 0x000fe20000000800 */
[----:B------:R-:W1:Y:S07]  /*0010*/  S2R R0, SR_TID.X ;  /* 0x0000000000007919 */ /* 0x000e6e0000002100 */
[----:B------:R-:W2:Y:S01]  /*0020*/  LDC.64 R4, c[0x0][0x230] ;  /* 0x00008c00ff047b82 */ /* 0x000ea20000000a00 */
[----:B------:R-:W-:Y:S01]  /*0030*/  ULDC.64 UR4, c[0x0][0x208] ;  /* 0x0000820000047ab9 */ /* 0x000fe20000000a00 */
[----:B------:R-:W3:Y:S01]  /*0040*/  S2R R7, SR_CTAID.X ;  /* 0x0000000000077919 */ /* 0x000ee20000002500 */
[----:B------:R-:W-:-:S05]  /*0050*/  HFMA2.MMA R21, -RZ, RZ, 1.625, 0 ;  /* 0x3e800000ff157435 */ /* 0x000fca00000001ff */
[----:B------:R-:W4:Y:S08]  /*0060*/  LDC.64 R12, c[0x0][0x210] ;  /* 0x00008400ff0c7b82 */ /* 0x000f300000000a00 */
[----:B------:R-:W5:Y:S08]  /*0070*/  LDC.64 R16, c[0x0][0x218] ;  /* 0x00008600ff107b82 */ /* 0x000f700000000a00 */
[----:B------:R-:W5:Y:S01]  /*0080*/  LDC.64 R42, c[0x0][0x220] ;  /* 0x00008800ff2a7b82 */ /* 0x000f620000000a00 */
[----:B-1----:R-:W-:-:S07]  /*0090*/  SHF.L.U32 R0, R0, 0x2, RZ ;  /* 0x0000000200007819 */ /* 0x002fce00000006ff */
[----:B------:R-:W1:Y:S01]  /*00a0*/  LDC.64 R28, c[0x0][0x228] ;  /* 0x00008a00ff1c7b82 */ /* 0x000e620000000a00 */
[----:B---3--:R-:W-:Y:S02]  /*00b0*/  SHF.R.S32.HI R3, RZ, 0x15, R7 ;  /* 0x00000015ff037819 */ /* 0x008fe40000011407 */
[----:B------:R-:W-:Y:S02]  /*00c0*/  LOP3.LUT R0, R0, 0x1fc, RZ, 0xc0, !PT ;  /* 0x000001fc00007812 */ /* 0x000fe400078ec0ff */
[----:B------:R-:W-:Y:S02]  /*00d0*/  SGXT R3, R3, 0x1 ;  /* 0x000000010303781a */ /* 0x000fe40000000200 */
[----:B------:R-:W-:-:S04]  /*00e0*/  LEA R32, R7, R0, 0xa ;  /* 0x0000000007207211 */ /* 0x000fc800078e50ff */
[----:B------:R-:W-:-:S04]  /*00f0*/  LEA.HI R3, R3, R32, RZ, 0x6 ;  /* 0x0000002003037211 */ /* 0x000fc800078f30ff */
[----:B------:R-:W-:-:S04]  /*0100*/  LOP3.LUT R3, R3, 0xffffffc0, RZ, 0xc0, !PT ;  /* 0xffffffc003037812 */ /* 0x000fc800078ec0ff */
[----:B------:R-:W-:-:S05]  /*0110*/  IADD3 R38, R32, -R3, RZ ;  /* 0x8000000320267210 */ /* 0x000fca0007ffe0ff */
[----:B--2---:R-:W-:-:S06]  /*0120*/  IMAD.WIDE R4, R38, 0x4, R4 ;  /* 0x0000000426047825 */ /* 0x004fcc00078e0204 */
[----:B------:R-:W2:Y:S01]  /*0130*/  LDG.E.EL.128 R4, desc[UR4][R4.64] ;  /* 0x0000000404047981 */ /* 0x000ea2000c2e1d00 */
[----:B----4-:R-:W-:-:S04]  /*0140*/  IMAD.WIDE R12, R32, 0x4, R12 ;  /* 0x00000004200c7825 */ /* 0x010fc800078e020c */
[----:B-----5:R-:W-:-:S05]  /*0150*/  IMAD.WIDE R16, R32, 0x4, R16 ;  /* 0x0000000420107825 */ /* 0x020fca00078e0210 */
[----:B------:R-:W3:Y:S01]  /*0160*/  LDG.E.128 R8, desc[UR4][R16.64] ;  /* 0x0000000410087981 */ /* 0x000ee2000c1e1d00 */
[----:B0-----:R-:W-:-:S04]  /*0170*/  IMAD.WIDE R42, R32, 0x4, R42 ;  /* 0x00000004202a7825 */ /* 0x001fc800078e022a */
[----:B-1----:R-:W-:Y:S01]  /*0180*/  IMAD.WIDE R28, R38, 0x4, R28 ;  /* 0x00000004261c7825 */ /* 0x002fe200078e021c */
[----:B------:R-:W4:Y:S05]  /*0190*/  LDG.E.128 R24, desc[UR4][R42.64+0x800] ;  /* 0x000800042a187981 */ /* 0x000f2a000c1e1d00 */
[----:B------:R-:W5:Y:S01]  /*01a0*/  LDG.E.EL.128 R28, desc[UR4][R28.64] ;  /* 0x000000041c1c7981 */ /* 0x000f62000c2e1d00 */
[----:B--2---:R-:W-:Y:S01]  /*01b0*/  FADD R0, R4, 9.9999997473787516356e-06 ;  /* 0x3727c5ac04007421 */ /* 0x004fe20000000000 */
[----:B------:R-:W-:Y:S01]  /*01c0*/  FADD R2, R5, 9.9999997473787516356e-06 ;  /* 0x3727c5ac05027421 */ /* 0x000fe20000000000 */
[----:B------:R-:W-:Y:S01]  /*01d0*/  FADD R6, R6, 9.9999997473787516356e-06 ;  /* 0x3727c5ac06067421 */ /* 0x000fe20000000000 */
[----:B------:R-:W-:-:S03]  /*01e0*/  FADD R7, R7, 9.9999997473787516356e-06 ;  /* 0x3727c5ac07077421 */ /* 0x000fc60000000000 */
[----:B------:R-:W0:Y:S08]  /*01f0*/  MUFU.SQRT R0, R0 ;  /* 0x0000000000007308 */ /* 0x000e300000002000 */
[----:B------:R-:W1:Y:S01]  /*0200*/  MUFU.SQRT R2, R2 ;  /* 0x0000000200027308 */ /* 0x000e620000002000 */
[----:B0-----:R-:W-:-:S07]  /*0210*/  FSETP.GT.AND P6, PT, R0, 8.50705917302346158658e+37, PT ;  /* 0x7e8000000000780b */ /* 0x001fce0003fc4000 */
[----:B------:R-:W0:Y:S01]  /*0220*/  MUFU.SQRT R3, R6 ;  /* 0x0000000600037308 */ /* 0x000e220000002000 */
[----:B------:R-:W-:Y:S02]  /*0230*/  FSETP.GEU.AND P2, PT, R0, 1.175494350822287508e-38, PT ;  /* 0x008000000000780b */ /* 0x000fe40003f4e000 */
[----:B------:R-:W-:Y:S02]  /*0240*/  FSEL R18, R21, 1, P6 ;  /* 0x3f80000015127808 */ /* 0x000fe40003000000 */
[----:B-1----:R-:W-:-:S03]  /*0250*/  FSETP.GT.AND P5, PT, R2, 8.50705917302346158658e+37, PT ;  /* 0x7e8000000200780b */ /* 0x002fc60003fa4000 */
[----:B------:R1:W2:Y:S01]  /*0260*/  MUFU.SQRT R14, R7 ;  /* 0x00000007000e7308 */ /* 0x0002a20000002000 */
[----:B------:R-:W-:Y:S01]  /*0270*/  FSETP.GEU.AND P1, PT, R2, 1.175494350822287508e-38, PT ;  /* 0x008000000200780b */ /* 0x000fe20003f2e000 */
[----:B------:R-:W-:Y:S01]  /*0280*/  @P6 FMUL R0, R0, 0.25 ;  /* 0x3e80000000006820 */ /* 0x000fe20000400000 */
[----:B0-----:R-:W-:-:S03]  /*0290*/  FSETP.GT.AND P4, PT, R3, 8.50705917302346158658e+37, PT ;  /* 0x7e8000000300780b */ /* 0x001fc60003f84000 */
[----:B------:R-:W-:Y:S01]  /*02a0*/  @!P2 FMUL R0, R0, 16777216 ;  /* 0x4b8000000000a820 */ /* 0x000fe20000400000 */
[C---:B------:R-:W-:Y:S01]  /*02b0*/  FSETP.GEU.AND P0, PT, R3.reuse, 1.175494350822287508e-38, PT ;  /* 0x008000000300780b */ /* 0x040fe20003f0e000 */
[----:B-1----:R-:W3:Y:S02]  /*02c0*/  LDG.E.128 R4, desc[UR4][R12.64] ;  /* 0x000000040c047981 */ /* 0x002ee4000c1e1d00 */
[----:B------:R-:W-:Y:S01]  /*02d0*/  @P5 FMUL R2, R2, 0.25 ;  /* 0x3e80000002025820 */ /* 0x000fe20000400000 */
[----:B------:R-:W0:Y:S01]  /*02e0*/  MUFU.RCP R33, R0 ;  /* 0x0000000000217308 */ /* 0x000e220000001000 */
[----:B--2---:R-:W-:Y:S02]  /*02f0*/  FSETP.GT.AND P3, PT, R14, 8.50705917302346158658e+37, PT ;  /* 0x7e8000000e00780b */ /* 0x004fe40003f64000 */
[----:B------:R-:W-:Y:S01]  /*0300*/  @!P1 FMUL R2, R2, 16777216 ;  /* 0x4b80000002029820 */ /* 0x000fe20000400000 */
[----:B------:R-:W-:Y:S01]  /*0310*/  FSETP.GEU.AND P6, PT, R14, 1.175494350822287508e-38, PT ;  /* 0x008000000e00780b */ /* 0x000fe20003fce000 */
[----:B------:R-:W-:-:S04]  /*0320*/  @P4 FMUL R3, R3, 0.25 ;  /* 0x3e80000003034820 */ /* 0x000fc80000400000 */
[----:B------:R-:W1:Y:S01]  /*0330*/  MUFU.RCP R2, R2 ;  /* 0x0000000200027308 */ /* 0x000e620000001000 */
[----:B------:R-:W-:-:S04]  /*0340*/  @!P0 FMUL R3, R3, 16777216 ;  /* 0x4b80000003038820 */ /* 0x000fc80000400000 */
[----:B------:R-:W-:-:S03]  /*0350*/  @P3 FMUL R14, R14, 0.25 ;  /* 0x3e8000000e0e3820 */ /* 0x000fc60000400000 */
[----:B------:R-:W2:Y:S01]  /*0360*/  MUFU.RCP R3, R3 ;  /* 0x0000000300037308 */ /* 0x000ea20000001000 */
[----:B------:R-:W-:Y:S01]  /*0370*/  @!P6 FMUL R14, R14, 16777216 ;  /* 0x4b8000000e0ee820 */ /* 0x000fe20000400000 */
[----:B------:R-:W-:-:S06]  /*0380*/  FSEL R15, R21, 1, P5 ;  /* 0x3f800000150f7808 */ /* 0x000fcc0002800000 */
[----:B------:R0:W4:Y:S01]  /*0390*/  MUFU.RCP R0, R14 ;  /* 0x0000000e00007308 */ /* 0x0001220000001000 */
[C---:B------:R-:W-:Y:S02]  /*03a0*/  FSEL R20, R21.reuse, 1, P4 ;  /* 0x3f80000015147808 */ /* 0x040fe40002000000 */
[----:B------:R-:W-:Y:S01]  /*03b0*/  FSEL R21, R21, 1, P3 ;  /* 0x3f80000015157808 */ /* 0x000fe20001800000 */
[----:B------:R-:W-:Y:S01]  /*03c0*/  @!P2 FMUL R18, R18, 16777216 ;  /* 0x4b8000001212a820 */ /* 0x000fe20000400000 */
[----:B------:R-:W-:Y:S01]  /*03d0*/  @!P1 FMUL R15, R15, 16777216 ;  /* 0x4b8000000f0f9820 */ /* 0x000fe20000400000 */
[----:B------:R-:W-:Y:S02]  /*03e0*/  @!P0 FMUL R20, R20, 16777216 ;  /* 0x4b80000014148820 */ /* 0x000fe40000400000 */
[----:B------:R-:W-:Y:S01]  /*03f0*/  @!P6 FMUL R21, R21, 16777216 ;  /* 0x4b8000001515e820 */ /* 0x000fe20000400000 */
[----:B0-----:R-:W-:Y:S01]  /*0400*/  FMUL R33, R33, R18 ;  /* 0x0000001221217220 */ /* 0x001fe20000400000 */
[----:B-1----:R-:W-:Y:S01]  /*0410*/  FMUL R2, R2, R15 ;  /* 0x0000000f02027220 */ /* 0x002fe20000400000 */
[----:B------:R-:W5:Y:S01]  /*0420*/  LDG.E.128 R16, desc[UR4][R16.64+0x800] ;  /* 0x0008000410107981 */ /* 0x000f62000c1e1d00 */
[----:B--2---:R-:W-:-:S03]  /*0430*/  FMUL R3, R3, R20 ;  /* 0x0000001403037220 */ /* 0x004fc60000400000 */
[----:B------:R-:W5:Y:S01]  /*0440*/  LDG.E.128 R12, desc[UR4][R12.64+0x800] ;  /* 0x000800040c0c7981 */ /* 0x000f62000c1e1d00 */
[----:B----4-:R-:W-:-:S03]  /*0450*/  FMUL R0, R0, R21 ;  /* 0x0000001500007220 */ /* 0x010fc60000400000 */
[----:B------:R-:W2:Y:S01]  /*0460*/  LDG.E.128 R20, desc[UR4][R42.64] ;  /* 0x000000042a147981 */ /* 0x000ea2000c1e1d00 */
[----:B---3--:R-:W-:Y:S01]  /*0470*/  FADD R35, R4, R8 ;  /* 0x0000000804237221 */ /* 0x008fe20000000000 */
[----:B------:R-:W-:Y:S01]  /*0480*/  FADD R34, R5, R9 ;  /* 0x0000000905227221 */ /* 0x000fe20000000000 */
[----:B------:R-:W-:Y:S01]  /*0490*/  FADD R37, R6, R10 ;  /* 0x0000000a06257221 */ /* 0x000fe20000000000 */
[----:B------:R-:W-:Y:S01]  /*04a0*/  FADD R36, R7, R11 ;  /* 0x0000000b07247221 */ /* 0x000fe20000000000 */
[----:B------:R-:W0:Y:S08]  /*04b0*/  LDC.64 R4, c[0x0][0x240] ;  /* 0x00009000ff047b82 */ /* 0x000e300000000a00 */
[----:B------:R-:W1:Y:S01]  /*04c0*/  LDC.64 R6, c[0x0][0x238] ;  /* 0x00008e00ff067b82 */ /* 0x000e620000000a00 */
[----:B-----5:R-:W-:Y:S01]  /*04d0*/  FADD R41, R12, R16 ;  /* 0x000000100c297221 */ /* 0x020fe20000000000 */
[----:B------:R-:W-:Y:S01]  /*04e0*/  FADD R40, R13, R17 ;  /* 0x000000110d287221 */ /* 0x000fe20000000000 */
[----:B--2---:R-:W-:-:S02]  /*04f0*/  FADD R11, R20, R35 ;  /* 0x00000023140b7221 */ /* 0x004fc40000000000 */
[----:B------:R-:W-:Y:S01]  /*0500*/  FADD R9, R24, R41 ;  /* 0x0000002918097221 */ /* 0x000fe20000000000 */
[----:B------:R-:W-:Y:S01]  /*0510*/  FADD R39, R14, R18 ;  /* 0x000000120e277221 */ /* 0x000fe20000000000 */
[----:B-1----:R-:W-:-:S04]  /*0520*/  IMAD.WIDE R6, R38, 0x4, R6 ;  /* 0x0000000426067825 */ /* 0x002fc800078e0206 */
[C---:B------:R-:W-:Y:S01]  /*0530*/  FADD R16, -R28.reuse, R11 ;  /* 0x0000000b1c107221 */ /* 0x040fe20000000100 */
[----:B------:R-:W-:Y:S01]  /*0540*/  FADD R28, -R28, R9 ;  /* 0x000000091c1c7221 */ /* 0x000fe20000000100 */
[----:B------:R-:W-:Y:S01]  /*0550*/  FADD R14, R21, R34 ;  /* 0x00000022150e7221 */ /* 0x000fe20000000000 */
[----:B------:R-:W-:Y:S01]  /*0560*/  FADD R10, R25, R40 ;  /* 0x00000028190a7221 */ /* 0x000fe20000000000 */
[----:B0-----:R-:W-:Y:S01]  /*0570*/  IMAD.WIDE R8, R38, 0x4, R4 ;  /* 0x0000000426087825 */ /* 0x001fe200078e0204 */
[----:B------:R-:W0:Y:S03]  /*0580*/  LDC.64 R12, c[0x0][0x248] ;  /* 0x00009200ff0c7b82 */ /* 0x000e260000000a00 */
[C---:B------:R-:W-:Y:S01]  /*0590*/  FADD R17, -R29.reuse, R14 ;  /* 0x0000000e1d117221 */ /* 0x040fe20000000100 */
[----:B------:R-:W-:Y:S01]  /*05a0*/  FADD R29, -R29, R10 ;  /* 0x0000000a1d1d7221 */ /* 0x000fe20000000100 */
[----:B------:R-:W2:Y:S04]  /*05b0*/  LDG.E.EL.128 R4, desc[UR4][R6.64] ;  /* 0x0000000406047981 */ /* 0x000ea8000c2e1d00 */
[----:B------:R-:W2:Y:S01]  /*05c0*/  LDG.E.EL.128 R8, desc[UR4][R8.64] ;  /* 0x0000000408087981 */ /* 0x000ea2000c2e1d00 */
[----:B------:R-:W-:Y:S01]  /*05d0*/  FADD R20, R15, R19 ;  /* 0x000000130f147221 */ /* 0x000fe20000000000 */
[----:B------:R-:W-:-:S03]  /*05e0*/  FADD R18, R23, R36 ;  /* 0x0000002417127221 */ /* 0x000fc60000000000 */
[----:B------:R-:W-:Y:S01]  /*05f0*/  FADD R14, R27, R20 ;  /* 0x000000141b0e7221 */ /* 0x000fe20000000000 */
[----:B------:R-:W-:-:S03]  /*0600*/  FADD R19, -R31, R18 ;  /* 0x000000121f137221 */ /* 0x000fc60000000100 */
[----:B------:R-:W-:Y:S01]  /*0610*/  FADD R31, -R31, R14 ;  /* 0x0000000e1f1f7221 */ /* 0x000fe20000000100 */
[----:B0-----:R-:W-:-:S06]  /*0620*/  IMAD.WIDE R12, R38, 0x4, R12 ;  /* 0x00000004260c7825 */ /* 0x001fcc00078e020c */
[----:B------:R-:W3:Y:S01]  /*0630*/  LDG.E.EL.128 R12, desc[UR4][R12.64] ;  /* 0x000000040c0c7981 */ /* 0x000ee2000c2e1d00 */
[----:B------:R-:W-:Y:S01]  /*0640*/  FADD R23, R22, R37 ;  /* 0x0000002516177221 */ /* 0x000fe20000000000 */
[----:B------:R-:W-:Y:S01]  /*0650*/  FADD R21, R26, R39 ;  /* 0x000000271a157221 */ /* 0x000fe20000000000 */
[C---:B------:R-:W-:Y:S01]  /*0660*/  FMUL R24, R0.reuse, R19 ;  /* 0x0000001300187220 */ /* 0x040fe20000400000 */
[----:B------:R-:W-:Y:S01]  /*0670*/  FMUL R22, R0, R31 ;  /* 0x0000001f00167220 */ /* 0x000fe20000400000 */
[C---:B------:R-:W-:Y:S01]  /*0680*/  FADD R18, -R30.reuse, R23 ;  /* 0x000000171e127221 */ /* 0x040fe20000000100 */
[----:B------:R-:W-:Y:S01]  /*0690*/  FADD R30, -R30, R21 ;  /* 0x000000151e1e7221 */ /* 0x000fe20000000100 */
[----:B------:R-:W0:Y:S02]  /*06a0*/  LDC.64 R26, c[0x0][0x260] ;  /* 0x00009800ff1a7b82 */ /* 0x000e240000000a00 */
[----:B------:R-:W-:Y:S01]  /*06b0*/  FMUL R21, R3, R18 ;  /* 0x0000001203157220 */ /* 0x000fe20000400000 */
[----:B0-----:R-:W-:-:S04]  /*06c0*/  IMAD.WIDE R26, R32, 0x4, R26 ;  /* 0x00000004201a7825 */ /* 0x001fc800078e021a */
[C-C-:B--2---:R-:W-:Y:S01]  /*06d0*/  FFMA R0, R7.reuse, R24, R11.reuse ;  /* 0x0000001807007223 */ /* 0x144fe2000000000b */
[----:B------:R-:W-:Y:S01]  /*06e0*/  FFMA R11, R7, R22, R11 ;  /* 0x00000016070b7223 */ /* 0x000fe2000000000b */
[----:B------:R-:W-:Y:S01]  /*06f0*/  FMUL R7, R3, R30 ;  /* 0x0000001e03077220 */ /* 0x000fe20000400000 */
[----:B------:R-:W0:Y:S01]  /*0700*/  LDC.64 R22, c[0x0][0x250] ;  /* 0x00009400ff167b82 */ /* 0x000e220000000a00 */
[C-C-:B------:R-:W-:Y:S02]  /*0710*/  FFMA R3, R6.reuse, R21, R10.reuse ;  /* 0x0000001506037223 */ /* 0x140fe4000000000a */
[----:B------:R-:W-:Y:S01]  /*0720*/  FFMA R10, R6, R7, R10 ;  /* 0x00000007060a7223 */ /* 0x000fe2000000000a */
[----:B------:R-:W-:-:S04]  /*0730*/  FMUL R6, R2, R17 ;  /* 0x0000001102067220 */ /* 0x000fc80000400000 */
[----:B------:R-:W1:Y:S01]  /*0740*/  LDC.64 R24, c[0x0][0x258] ;  /* 0x00009600ff187b82 */ /* 0x000e620000000a00 */
[----:B------:R-:W-:Y:S01]  /*0750*/  FMUL R2, R2, R29 ;  /* 0x0000001d02027220 */ /* 0x000fe20000400000 */
[----:B------:R-:W-:-:S03]  /*0760*/  FFMA R21, R5, R6, R9 ;  /* 0x0000000605157223 */ /* 0x000fc60000000009 */
[----:B------:R-:W-:Y:S01]  /*0770*/  FFMA R9, R5, R2, R9 ;  /* 0x0000000205097223 */ /* 0x000fe20000000009 */
[C---:B------:R-:W-:Y:S01]  /*0780*/  FMUL R5, R33.reuse, R16 ;  /* 0x0000001021057220 */ /* 0x040fe20000400000 */
[----:B------:R-:W-:Y:S01]  /*0790*/  FMUL R33, R33, R28 ;  /* 0x0000001c21217220 */ /* 0x000fe20000400000 */
[C---:B------:R-:W-:Y:S02]  /*07a0*/  FSETP.GEU.AND P6, PT, R11.reuse, RZ, PT ;  /* 0x000000ff0b00720b */ /* 0x040fe40003fce000 */
[C-C-:B------:R-:W-:Y:S01]  /*07b0*/  FFMA R2, R4.reuse, R5, R8.reuse ;  /* 0x0000000504027223 */ /* 0x140fe20000000008 */
[----:B------:R-:W-:Y:S01]  /*07c0*/  FFMA R8, R4, R33, R8 ;  /* 0x0000002104087223 */ /* 0x000fe20000000008 */
[----:B------:R-:W-:Y:S02]  /*07d0*/  SEL R11, R11, RZ, P6 ;  /* 0x000000ff0b0b7207 */ /* 0x000fe40003000000 */
[----:B------:R-:W-:Y:S02]  /*07e0*/  FSETP.GEU.AND P5, PT, R10, RZ, PT ;  /* 0x000000ff0a00720b */ /* 0x000fe40003fae000 */
[----:B------:R-:W-:-:S02]  /*07f0*/  FSETP.GEU.AND P4, PT, R9, RZ, PT ;  /* 0x000000ff0900720b */ /* 0x000fc40003f8e000 */
[----:B------:R-:W-:Y:S02]  /*0800*/  FSETP.GEU.AND P0, PT, R8, RZ, PT ;  /* 0x000000ff0800720b */ /* 0x000fe40003f0e000 */
[----:B------:R-:W-:Y:S02]  /*0810*/  FSETP.GEU.AND P3, PT, R0, RZ, PT ;  /* 0x000000ff0000720b */ /* 0x000fe40003f6e000 */
[----:B------:R-:W-:Y:S02]  /*0820*/  FSETP.GEU.AND P2, PT, R3, RZ, PT ;  /* 0x000000ff0300720b */ /* 0x000fe40003f4e000 */
[----:B------:R-:W-:Y:S02]  /*0830*/  FSETP.GEU.AND P1, PT, R21, RZ, PT ;  /* 0x000000ff1500720b */ /* 0x000fe40003f2e000 */
[----:B------:R-:W-:Y:S01]  /*0840*/  FSETP.GEU.AND P6, PT, R2, RZ, PT ;  /* 0x000000ff0200720b */ /* 0x000fe20003fce000 */
[----:B---3--:R-:W-:Y:S01]  /*0850*/  FADD R4, -R12, R35 ;  /* 0x000000230c047221 */ /* 0x008fe20000000100 */
[----:B------:R-:W-:Y:S01]  /*0860*/  FADD R5, -R13, R34 ;  /* 0x000000220d057221 */ /* 0x000fe20000000100 */
[C---:B------:R-:W-:Y:S01]  /*0870*/  FADD R7, -R15.reuse, R36 ;  /* 0x000000240f077221 */ /* 0x040fe20000000100 */
[----:B------:R-:W-:Y:S01]  /*0880*/  FADD R15, -R15, R20 ;  /* 0x000000140f0f7221 */ /* 0x000fe20000000100 */
[----:B0-----:R-:W-:Y:S01]  /*0890*/  IMAD.WIDE R34, R32, 0x4, R22 ;  /* 0x0000000420227825 */ /* 0x001fe200078e0216 */
[----:B------:R-:W-:-:S03]  /*08a0*/  SEL R10, R10, RZ, P5 ;  /* 0x000000ff0a0a7207 */ /* 0x000fc60002800000 */
[----:B------:R-:W-:Y:S01]  /*08b0*/  FADD R6, -R14, R37 ;  /* 0x000000250e067221 */ /* 0x000fe20000000100 */
[----:B------:R-:W-:Y:S01]  /*08c0*/  SEL R9, R9, RZ, P4 ;  /* 0x000000ff09097207 */ /* 0x000fe20002000000 */
[----:B-1----:R-:W-:Y:S01]  /*08d0*/  IMAD.WIDE R24, R32, 0x4, R24 ;  /* 0x0000000420187825 */ /* 0x002fe200078e0218 */
[----:B------:R-:W-:Y:S02]  /*08e0*/  SEL R23, R0, RZ, P3 ;  /* 0x000000ff00177207 */ /* 0x000fe40001800000 */
[----:B------:R-:W-:Y:S02]  /*08f0*/  SEL R22, R3, RZ, P2 ;  /* 0x000000ff03167207 */ /* 0x000fe40001000000 */
[----:B------:R-:W-:Y:S02]  /*0900*/  SEL R21, R21, RZ, P1 ;  /* 0x000000ff15157207 */ /* 0x000fe40000800000 */
[----:B------:R-:W-:Y:S02]  /*0910*/  SEL R20, R2, RZ, P6 ;  /* 0x000000ff02147207 */ /* 0x000fe40003000000 */
[----:B------:R-:W-:Y:S01]  /*0920*/  SEL R8, R8, RZ, P0 ;  /* 0x000000ff08087207 */ /* 0x000fe20000000000 */
[----:B------:R-:W-:Y:S01]  /*0930*/  FADD R12, -R12, R41 ;  /* 0x000000290c0c7221 */ /* 0x000fe20000000100 */
[----:B------:R-:W-:Y:S01]  /*0940*/  FADD R13, -R13, R40 ;  /* 0x000000280d0d7221 */ /* 0x000fe20000000100 */
[----:B------:R-:W-:Y:S01]  /*0950*/  FADD R14, -R14, R39 ;  /* 0x000000270e0e7221 */ /* 0x000fe20000000100 */
[----:B------:R-:W-:Y:S04]  /*0960*/  STG.E.128 desc[UR4][R34.64], R20 ;  /* 0x0000001422007986 */ /* 0x000fe8000c101d04 */
[----:B------:R-:W-:Y:S04]  /*0970*/  STG.E.128 desc[UR4][R34.64+0x800], R8 ;  /* 0x0008000822007986 */ /* 0x000fe8000c101d04 */
[----:B------:R-:W-:Y:S04]  /*0980*/  STG.E.128 desc[UR4][R24.64], R16 ;  /* 0x0000001018007986 */ /* 0x000fe8000c101d04 */
[----:B------:R-:W-:Y:S04]  /*0990*/  STG.E.128 desc[UR4][R24.64+0x800], R28 ;  /* 0x0008001c18007986 */ /* 0x000fe8000c101d04 */
[----:B------:R-:W-:Y:S04]  /*09a0*/  STG.E.128 desc[UR4][R26.64], R4 ;  /* 0x000000041a007986 */ /* 0x000fe8000c101d04 */
[----:B------:R-:W-:Y:S01]  /*09b0*/  STG.E.128 desc[UR4][R26.64+0x800], R12 ;  /* 0x0008000c1a007986 */ /* 0x000fe2000c101d04 */
[----:B------:R-:W-:Y:S05]  /*09c0*/  EXIT ;  /* 0x000000000000794d */ /* 0x000fea0003800000 */
.L_x_0:
[----:B------:R-:W-:-:S00]  /*09d0*/  BRA `(.L_x_0) ;  /* 0xfffffffc00fc7947 */ /* 0x000fc0000383ffff */
[----:B------:R-:W-:-:S00]  /*09e0*/  NOP ;  /* 0x0000000000007918 */ /* 0x000fc00000000000 */
        /* <DEDUP_REMOVED lines=9> */
.L_x_1:


//--------------------- .nv.global.init           --------------------------
	.section	.nv.global.init,"aw",@progbits
.nv.global.init:
	.type		_$_str,@object
	.size		_$_str,(_$_str_$_2 - _$_str)
_$_str:
        /*0000*/ 	.byte	0x5f, 0x5f, 0x43, 0x55, 0x44, 0x41, 0x5f, 0x46, 0x54, 0x5a, 0x00
	.type		_$_str_$_2,@object
	.size		_$_str_$_2,(.L_1 - _$_str_$_2)
_$_str_$_2:
        /*000b*/ 	.byte	0x5f, 0x5f, 0x43, 0x55, 0x44, 0x41, 0x5f, 0x50, 0x52, 0x45, 0x43, 0x5f, 0x53, 0x51, 0x52, 0x54
        /*001b*/ 	.byte	0x00
.L_1:


//--------------------- .nv.constant0.triton_poi_fused__native_batch_norm_legit_no_training_add_native_batch_norm_backward_relu_14 --------------------------
	.section	.nv.constant0.triton_poi_fused__native_batch_norm_legit_no_training_add_native_batch_norm_backward_relu_14,"a",@progbits
	.sectionflags	@""
	.align	4
.nv.constant0.triton_poi_fused__native_batch_norm_legit_no_training_add_native_batch_norm_backward_relu_14:
	.zero		620
